	.headerflags	@"EF_CUDA_TEXMODE_UNIFIED EF_CUDA_64BIT_ADDRESS EF_CUDA_ACCELERATORS EF_CUDA_SM90 EF_CUDA_VIRTUAL_SM(EF_CUDA_SM90)"
	.elftype	@"ET_EXEC"


//--------------------- .nv.info                  --------------------------
	.section	.nv.info,"",@"SHT_CUDA_INFO"
	.align	4


	//----- nvinfo : EIATTR_REGCOUNT
	.align		4
        /*0000*/ 	.byte	0x04, 0x2f
        /*0002*/ 	.short	(.L_1 - .L_0)
	.align		4
.L_0:
        /*0004*/ 	.word	index@(triton_poi_fused_addmm_relu_threshold_backward_1)
        /*0008*/ 	.word	0x0000000c


	//----- nvinfo : EIATTR_MIN_STACK_SIZE
	.align		4
.L_1:
        /*000c*/ 	.byte	0x04, 0x12
        /*000e*/ 	.short	(.L_3 - .L_2)
	.align		4
.L_2:
        /*0010*/ 	.word	index@(triton_poi_fused_addmm_relu_threshold_backward_1)
        /*0014*/ 	.word	0x00000000


	//----- nvinfo : EIATTR_FRAME_SIZE
	.align		4
.L_3:
        /*0018*/ 	.byte	0x04, 0x11
        /*001a*/ 	.short	(.L_5 - .L_4)
	.align		4
.L_4:
        /*001c*/ 	.word	index@(triton_poi_fused_addmm_relu_threshold_backward_1)
        /*0020*/ 	.word	0x00000000


	//----- nvinfo : EIATTR_MIN_STACK_SIZE
	.align		4
.L_5:
        /*0024*/ 	.byte	0x04, 0x12
        /*0026*/ 	.short	(.L_7 - .L_6)
	.align		4
.L_6:
        /*0028*/ 	.word	index@(triton_poi_fused_addmm_relu_threshold_backward_1)
        /*002c*/ 	.word	0x00000000
.L_7:


//--------------------- .nv.info.triton_poi_fused_addmm_relu_threshold_backward_1 --------------------------
	.section	.nv.info.triton_poi_fused_addmm_relu_threshold_backward_1,"",@"SHT_CUDA_INFO"
	.sectionflags	@""
	.align	4


	//----- nvinfo : EIATTR_CUDA_API_VERSION
	.align		4
        /*0000*/ 	.byte	0x04, 0x37
        /*0002*/ 	.short	(.L_9 - .L_8)
.L_8:
        /*0004*/ 	.word	0x0000007c


	//----- nvinfo : EIATTR_KPARAM_INFO
	.align		4
.L_9:
        /*0008*/ 	.byte	0x04, 0x17
        /*000a*/ 	.short	(.L_11 - .L_10)
.L_10:
        /*000c*/ 	.word	0x00000000
        /*0010*/ 	.short	0x0003
        /*0012*/ 	.short	0x0018
        /*0014*/ 	.byte	0x00, 0xf0, 0x11, 0x00


	//----- nvinfo : EIATTR_KPARAM_INFO
	.align		4
.L_11:
        /*0018*/ 	.byte	0x04, 0x17
        /*001a*/ 	.short	(.L_13 - .L_12)
.L_12:
        /*001c*/ 	.word	0x00000000
        /*0020*/ 	.short	0x0002
        /*0022*/ 	.short	0x0010
        /*0024*/ 	.byte	0x00, 0xf4, 0x21, 0x00


	//----- nvinfo : EIATTR_KPARAM_INFO
	.align		4
.L_13:
        /*0028*/ 	.byte	0x04, 0x17
        /*002a*/ 	.short	(.L_15 - .L_14)
.L_14:
        /*002c*/ 	.word	0x00000000
        /*0030*/ 	.short	0x0001
        /*0032*/ 	.short	0x0008
        /*0034*/ 	.byte	0x00, 0xf4, 0x21, 0x00


	//----- nvinfo : EIATTR_KPARAM_INFO
	.align		4
.L_15:
        /*0038*/ 	.byte	0x04, 0x17
        /*003a*/ 	.short	(.L_17 - .L_16)
.L_16:
        /*003c*/ 	.word	0x00000000
        /*0040*/ 	.short	0x0000
        /*0042*/ 	.short	0x0000
        /*0044*/ 	.byte	0x00, 0xf4, 0x21, 0x00


	//----- nvinfo : EIATTR_SPARSE_MMA_MASK
	.align		4
.L_17:
        /*0048*/ 	.byte	0x03, 0x50
        /*004a*/ 	.short	0x0000


	//----- nvinfo : EIATTR_MAXREG_COUNT
	.align		4
        /*004c*/ 	.byte	0x03, 0x1b
        /*004e*/ 	.short	0x00ff


	//----- nvinfo : EIATTR_EXIT_INSTR_OFFSETS
	.align		4
        /*0050*/ 	.byte	0x04, 0x1c
        /*0052*/ 	.short	(.L_19 - .L_18)


	//   ....[0]....
.L_18:
        /*0054*/ 	.word	0x000001f0


	//   ....[1]....
        /*0058*/ 	.word	0x00000210


	//----- nvinfo : EIATTR_REQNTID
	.align		4
.L_19:
        /*005c*/ 	.byte	0x04, 0x10
        /*005e*/ 	.short	(.L_21 - .L_20)
.L_20:
        /*0060*/ 	.word	0x00000020
        /*0064*/ 	.word	0x00000001
        /*0068*/ 	.word	0x00000001


	//----- nvinfo : EIATTR_CBANK_PARAM_SIZE
	.align		4
.L_21:
        /*006c*/ 	.byte	0x03, 0x19
        /*006e*/ 	.short	0x001c


	//----- nvinfo : EIATTR_PARAM_CBANK
	.align		4
        /*0070*/ 	.byte	0x04, 0x0a
        /*0072*/ 	.short	(.L_23 - .L_22)
	.align		4
.L_22:
        /*0074*/ 	.word	index@(.nv.constant0.triton_poi_fused_addmm_relu_threshold_backward_1)
        /*0078*/ 	.short	0x0210
        /*007a*/ 	.short	0x001c


	//----- nvinfo : EIATTR_SW_WAR
	.align		4
.L_23:
        /*007c*/ 	.byte	0x04, 0x36
        /*007e*/ 	.short	(.L_25 - .L_24)
.L_24:
        /*0080*/ 	.word	0x00000008
.L_25:


//--------------------- .nv.callgraph             --------------------------
	.section	.nv.callgraph,"",@"SHT_CUDA_CALLGRAPH"
	.align	4
	.sectionentsize	8
	.align		4
        /*0000*/ 	.word	0x00000000
	.align		4
        /*0004*/ 	.word	0xffffffff
	.align		4
        /*0008*/ 	.word	0x00000000
	.align		4
        /*000c*/ 	.word	0xfffffffe
	.align		4
        /*0010*/ 	.word	0x00000000
	.align		4
        /*0014*/ 	.word	0xfffffffd
	.align		4
        /*0018*/ 	.word	0x00000000
	.align		4
        /*001c*/ 	.word	0xfffffffc


//--------------------- .text.triton_poi_fused_addmm_relu_threshold_backward_1 --------------------------
	.section	.text.triton_poi_fused_addmm_relu_threshold_backward_1,"ax",@progbits
	.align	128
        .global         triton_poi_fused_addmm_relu_threshold_backward_1
        .type           triton_poi_fused_addmm_relu_threshold_backward_1,@function
        .size           triton_poi_fused_addmm_relu_threshold_backward_1,(.L_x_1 - triton_poi_fused_addmm_relu_threshold_backward_1)
        .other          triton_poi_fused_addmm_relu_threshold_backward_1,@"STO_CUDA_ENTRY STV_DEFAULT"
triton_poi_fused_addmm_relu_threshold_backward_1:
.text.triton_poi_fused_addmm_relu_threshold_backward_1:
[----:B------:R-:W0:Y:S02]  /*0000*/  LDC R1, c[0x0][0x28] ;  /* 0x00000a00ff017b82 */ /* 0x000e240000000800 */
[----:B------:R-:W1:Y:S01]  /*0010*/  S2R R8, SR_TID.X ;  /* 0x0000000000087919 */ /* 0x000e620000002100 */
[----:B------:R-:W2:Y:S01]  /*0020*/  LDC.64 R4, c[0x0][0x218] ;  /* 0x00008600ff047b82 */ /* 0x000ea20000000a00 */
[----:B------:R-:W-:Y:S01]  /*0030*/  ULDC.64 UR4, c[0x0][0x208] ;  /* 0x0000820000047ab9 */ /* 0x000fe20000000a00 */
[----:B------:R-:W-:Y:S01]  /*0040*/  ULDC.64 UR6, c[0x0][0x220] ;  /* 0x0000880000067ab9 */ /* 0x000fe20000000a00 */
[----:B------:R-:W3:Y:S05]  /*0050*/  S2R R7, SR_CTAID.X ;  /* 0x0000000000077919 */ /* 0x000eea0000002500 */
[----:B------:R-:W4:Y:S01]  /*0060*/  LDC.64 R2, c[0x0][0x210] ;  /* 0x00008400ff027b82 */ /* 0x000f220000000a00 */
[----:B-1----:R-:W-:-:S02]  /*0070*/  LOP3.LUT R0, R8, 0xf, RZ, 0xc0, !PT ;  /* 0x0000000f08007812 */ /* 0x002fc400078ec0ff */
[----:B---3--:R-:W-:-:S03]  /*0080*/  SHF.R.S32.HI R6, RZ, 0x1b, R7 ;  /* 0x0000001bff067819 */ /* 0x008fc60000011407 */
[----:B------:R-:W-:Y:S01]  /*0090*/  IMAD R7, R7, 0x10, R0 ;  /* 0x0000001007077824 */ /* 0x000fe200078e0200 */
[----:B------:R-:W-:-:S03]  /*00a0*/  SGXT R0, R6, 0x1 ;  /* 0x000000010600781a */ /* 0x000fc60000000200 */
[C---:B----4-:R-:W-:Y:S01]  /*00b0*/  IMAD.WIDE R2, R7.reuse, 0x4, R2 ;  /* 0x0000000407027825 */ /* 0x050fe200078e0202 */
[----:B------:R-:W-:Y:S02]  /*00c0*/  ISETP.GE.AND P0, PT, R7, 0x10, PT ;  /* 0x000000100700780c */ /* 0x000fe40003f06270 */
[----:B------:R-:W-:-:S04]  /*00d0*/  LEA.HI R0, R0, R7, RZ, 0x2 ;  /* 0x0000000700007211 */ /* 0x000fc800078f10ff */
[----:B------:R-:W-:-:S05]  /*00e0*/  LOP3.LUT R0, R0, 0xfffffffc, RZ, 0xc0, !PT ;  /* 0xfffffffc00007812 */ /* 0x000fca00078ec0ff */
[----:B------:R-:W-:Y:S02]  /*00f0*/  IMAD.IADD R9, R7, 0x1, -R0 ;  /* 0x0000000107097824 */ /* 0x000fe400078e0a00 */
[----:B------:R-:W-:Y:S02]  /*0100*/  IMAD.MOV.U32 R0, RZ, RZ, RZ ;  /* 0x000000ffff007224 */ /* 0x000fe400078e00ff */
[----:B--2---:R-:W-:-:S04]  /*0110*/  IMAD.WIDE R4, R9, 0x4, R4 ;  /* 0x0000000409047825 */ /* 0x004fc800078e0204 */
[----:B------:R-:W-:Y:S01]  /*0120*/  IMAD.MOV.U32 R9, RZ, RZ, RZ ;  /* 0x000000ffff097224 */ /* 0x000fe200078e00ff */
[----:B------:R-:W2:Y:S05]  /*0130*/  @!P0 LDG.E R0, desc[UR4][R2.64] ;  /* 0x0000000402008981 */ /* 0x000eaa000c1e1900 */
[----:B------:R-:W2:Y:S01]  /*0140*/  @!P0 LDG.E.EL R9, desc[UR4][R4.64] ;  /* 0x0000000404098981 */ /* 0x000ea2000c2e1900 */
[----:B------:R-:W-:-:S04]  /*0150*/  LOP3.LUT P0, RZ, R8, 0x10, RZ, 0xc0, !PT ;  /* 0x0000001008ff7812 */ /* 0x000fc8000780c0ff */
[----:B------:R-:W-:Y:S01]  /*0160*/  ISETP.LT.AND P0, PT, R7, 0x10, !P0 ;  /* 0x000000100700780c */ /* 0x000fe20004701270 */
[----:B--2---:R-:W-:Y:S01]  /*0170*/  FADD R6, R9, R0 ;  /* 0x0000000009067221 */ /* 0x004fe20000000000 */
[----:B------:R-:W-:-:S04]  /*0180*/  FSETP.GEU.AND P1, PT, R0, -R9, PT ;  /* 0x800000090000720b */ /* 0x000fc80003f2e000 */
[----:B------:R-:W-:Y:S02]  /*0190*/  FSEL R9, R6, RZ, P1 ;  /* 0x000000ff06097208 */ /* 0x000fe40000800000 */
[----:B------:R-:W-:Y:S02]  /*01a0*/  IADD3 R6, P1, R7, UR6, RZ ;  /* 0x0000000607067c10 */ /* 0x000fe4000ff3e0ff */
[----:B------:R-:W-:-:S03]  /*01b0*/  FSETP.GTU.AND P2, PT, R9, RZ, PT ;  /* 0x000000ff0900720b */ /* 0x000fc60003f4c000 */
[----:B------:R1:W-:Y:S01]  /*01c0*/  @P0 STG.E desc[UR4][R2.64], R9 ;  /* 0x0000000902000986 */ /* 0x0003e2000c101904 */
[----:B------:R-:W-:Y:S02]  /*01d0*/  LEA.HI.X.SX32 R7, R7, UR7, 0x1, P1 ;  /* 0x0000000707077c11 */ /* 0x000fe400088f0eff */
[----:B------:R-:W-:Y:S01]  /*01e0*/  SEL R5, RZ, 0x1, P2 ;  /* 0x00000001ff057807 */ /* 0x000fe20001000000 */
[----:B------:R-:W-:Y:S06]  /*01f0*/  @!P0 EXIT ;  /* 0x000000000000894d */ /* 0x000fec0003800000 */
[----:B------:R-:W-:Y:S01]  /*0200*/  STG.E.U8 desc[UR4][R6.64], R5 ;  /* 0x0000000506007986 */ /* 0x000fe2000c101104 */
[----:B------:R-:W-:Y:S05]  /*0210*/  EXIT ;  /* 0x000000000000794d */ /* 0x000fea0003800000 */
.L_x_0:
[----:B------:R-:W-:-:S00]  /*0220*/  BRA `(.L_x_0) ;  /* 0xfffffffc00fc7947 */ /* 0x000fc0000383ffff */
[----:B------:R-:W-:-:S00]  /*0230*/  NOP ;  /* 0x0000000000007918 */ /* 0x000fc00000000000 */
        /* <DEDUP_REMOVED lines=12> */
.L_x_1:


//--------------------- .nv.constant0.triton_poi_fused_addmm_relu_threshold_backward_1 --------------------------
	.section	.nv.constant0.triton_poi_fused_addmm_relu_threshold_backward_1,"a",@progbits
	.sectionflags	@""
	.align	4
.nv.constant0.triton_poi_fused_addmm_relu_threshold_backward_1:
	.zero		556
